//
// Generated by NVIDIA NVVM Compiler
//
// Compiler Build ID: CL-36424714
// Cuda compilation tools, release 13.0, V13.0.88
// Based on NVVM 20.0.0
//

.version 9.0
.target sm_100
.address_size 64

	// .globl	_Z10softmax_v0PfS_i
// _ZZ10softmax_v0PfS_iE4smem has been demoted
// _ZZ10softmax_v0PfS_iE7max_val has been demoted
// _ZZ10softmax_v0PfS_iE3sum has been demoted

.visible .entry _Z10softmax_v0PfS_i(
	.param .u64 .ptr .align 1 _Z10softmax_v0PfS_i_param_0,
	.param .u64 .ptr .align 1 _Z10softmax_v0PfS_i_param_1,
	.param .u32 _Z10softmax_v0PfS_i_param_2
)
{
	.reg .pred 	%p<10>;
	.reg .b32 	%r<84>;
	.reg .b32 	%f<208>;
	.reg .b64 	%rd<9>;
	// demoted variable
	.shared .align 4 .b8 _ZZ10softmax_v0PfS_iE4smem[4096];
	// demoted variable
	.shared .align 4 .f32 _ZZ10softmax_v0PfS_iE7max_val;
	// demoted variable
	.shared .align 4 .f32 _ZZ10softmax_v0PfS_iE3sum;
	ld.param.u64 	%rd3, [_Z10softmax_v0PfS_i_param_0];
	ld.param.u64 	%rd2, [_Z10softmax_v0PfS_i_param_1];
	cvta.to.global.u64 	%rd4, %rd3;
	mov.u32 	%r80, %tid.x;
	mov.u32 	%r2, %ntid.x;
	mov.u32 	%r26, %ctaid.x;
	mad.lo.s32 	%r3, %r2, %r26, %r80;
	mul.wide.s32 	%rd5, %r3, 4;
	add.s64 	%rd6, %rd4, %rd5;
	ld.global.f32 	%f12, [%rd6];
	shl.b32 	%r27, %r80, 2;
	mov.u32 	%r28, _ZZ10softmax_v0PfS_iE4smem;
	add.s32 	%r29, %r28, %r27;
	st.shared.f32 	[%r29], %f12;
	bar.sync 	0;
	mov.b32 	%r30, 0;
	st.shared.u32 	[_ZZ10softmax_v0PfS_iE7max_val], %r30;
	setp.ne.s32 	%p1, %r80, 0;
	@%p1 bra 	$L__BB0_4;
	mov.f32 	%f204, 0f00000000;
	mov.b32 	%r76, 64;
$L__BB0_2:
	add.s32 	%r33, %r28, %r76;
	ld.shared.f32 	%f14, [%r33+-64];
	max.f32 	%f15, %f204, %f14;
	ld.shared.f32 	%f16, [%r33+-60];
	max.f32 	%f17, %f15, %f16;
	ld.shared.f32 	%f18, [%r33+-56];
	max.f32 	%f19, %f17, %f18;
	ld.shared.f32 	%f20, [%r33+-52];
	max.f32 	%f21, %f19, %f20;
	ld.shared.f32 	%f22, [%r33+-48];
	max.f32 	%f23, %f21, %f22;
	ld.shared.f32 	%f24, [%r33+-44];
	max.f32 	%f25, %f23, %f24;
	ld.shared.f32 	%f26, [%r33+-40];
	max.f32 	%f27, %f25, %f26;
	ld.shared.f32 	%f28, [%r33+-36];
	max.f32 	%f29, %f27, %f28;
	ld.shared.f32 	%f30, [%r33+-32];
	max.f32 	%f31, %f29, %f30;
	ld.shared.f32 	%f32, [%r33+-28];
	max.f32 	%f33, %f31, %f32;
	ld.shared.f32 	%f34, [%r33+-24];
	max.f32 	%f35, %f33, %f34;
	ld.shared.f32 	%f36, [%r33+-20];
	max.f32 	%f37, %f35, %f36;
	ld.shared.f32 	%f38, [%r33+-16];
	max.f32 	%f39, %f37, %f38;
	ld.shared.f32 	%f40, [%r33+-12];
	max.f32 	%f41, %f39, %f40;
	ld.shared.f32 	%f42, [%r33+-8];
	max.f32 	%f43, %f41, %f42;
	ld.shared.f32 	%f44, [%r33+-4];
	max.f32 	%f45, %f43, %f44;
	ld.shared.f32 	%f46, [%r33];
	max.f32 	%f47, %f45, %f46;
	ld.shared.f32 	%f48, [%r33+4];
	max.f32 	%f49, %f47, %f48;
	ld.shared.f32 	%f50, [%r33+8];
	max.f32 	%f51, %f49, %f50;
	ld.shared.f32 	%f52, [%r33+12];
	max.f32 	%f53, %f51, %f52;
	ld.shared.f32 	%f54, [%r33+16];
	max.f32 	%f55, %f53, %f54;
	ld.shared.f32 	%f56, [%r33+20];
	max.f32 	%f57, %f55, %f56;
	ld.shared.f32 	%f58, [%r33+24];
	max.f32 	%f59, %f57, %f58;
	ld.shared.f32 	%f60, [%r33+28];
	max.f32 	%f61, %f59, %f60;
	ld.shared.f32 	%f62, [%r33+32];
	max.f32 	%f63, %f61, %f62;
	ld.shared.f32 	%f64, [%r33+36];
	max.f32 	%f65, %f63, %f64;
	ld.shared.f32 	%f66, [%r33+40];
	max.f32 	%f67, %f65, %f66;
	ld.shared.f32 	%f68, [%r33+44];
	max.f32 	%f69, %f67, %f68;
	ld.shared.f32 	%f70, [%r33+48];
	max.f32 	%f71, %f69, %f70;
	ld.shared.f32 	%f72, [%r33+52];
	max.f32 	%f73, %f71, %f72;
	ld.shared.f32 	%f74, [%r33+56];
	max.f32 	%f75, %f73, %f74;
	ld.shared.f32 	%f76, [%r33+60];
	max.f32 	%f204, %f75, %f76;
	add.s32 	%r76, %r76, 128;
	setp.ne.s32 	%p2, %r76, 4160;
	@%p2 bra 	$L__BB0_2;
	st.shared.f32 	[_ZZ10softmax_v0PfS_iE7max_val], %f204;
$L__BB0_4:
	setp.ne.s32 	%p3, %r80, 0;
	bar.sync 	0;
	mov.b32 	%r34, 0;
	st.shared.u32 	[_ZZ10softmax_v0PfS_iE3sum], %r34;
	@%p3 bra 	$L__BB0_8;
	mov.f32 	%f205, 0f00000000;
	mov.b32 	%r77, 16;
	ld.shared.f32 	%f3, [_ZZ10softmax_v0PfS_iE7max_val];
$L__BB0_6:
	add.s32 	%r37, %r28, %r77;
	ld.shared.f32 	%f78, [%r37+-16];
	sub.f32 	%f79, %f78, %f3;
	fma.rn.f32 	%f80, %f79, 0f3BBB989D, 0f3F000000;
	cvt.sat.f32.f32 	%f81, %f80;
	mov.f32 	%f82, 0f4B400001;
	mov.f32 	%f83, 0f437C0000;
	fma.rm.f32 	%f84, %f81, %f83, %f82;
	add.f32 	%f85, %f84, 0fCB40007F;
	neg.f32 	%f86, %f85;
	fma.rn.f32 	%f87, %f79, 0f3FB8AA3B, %f86;
	fma.rn.f32 	%f88, %f79, 0f32A57060, %f87;
	mov.b32 	%r38, %f84;
	shl.b32 	%r39, %r38, 23;
	mov.b32 	%f89, %r39;
	ex2.approx.ftz.f32 	%f90, %f88;
	fma.rn.f32 	%f91, %f90, %f89, %f205;
	ld.shared.f32 	%f92, [%r37+-12];
	sub.f32 	%f93, %f92, %f3;
	fma.rn.f32 	%f94, %f93, 0f3BBB989D, 0f3F000000;
	cvt.sat.f32.f32 	%f95, %f94;
	fma.rm.f32 	%f96, %f95, %f83, %f82;
	add.f32 	%f97, %f96, 0fCB40007F;
	neg.f32 	%f98, %f97;
	fma.rn.f32 	%f99, %f93, 0f3FB8AA3B, %f98;
	fma.rn.f32 	%f100, %f93, 0f32A57060, %f99;
	mov.b32 	%r40, %f96;
	shl.b32 	%r41, %r40, 23;
	mov.b32 	%f101, %r41;
	ex2.approx.ftz.f32 	%f102, %f100;
	fma.rn.f32 	%f103, %f102, %f101, %f91;
	ld.shared.f32 	%f104, [%r37+-8];
	sub.f32 	%f105, %f104, %f3;
	fma.rn.f32 	%f106, %f105, 0f3BBB989D, 0f3F000000;
	cvt.sat.f32.f32 	%f107, %f106;
	fma.rm.f32 	%f108, %f107, %f83, %f82;
	add.f32 	%f109, %f108, 0fCB40007F;
	neg.f32 	%f110, %f109;
	fma.rn.f32 	%f111, %f105, 0f3FB8AA3B, %f110;
	fma.rn.f32 	%f112, %f105, 0f32A57060, %f111;
	mov.b32 	%r42, %f108;
	shl.b32 	%r43, %r42, 23;
	mov.b32 	%f113, %r43;
	ex2.approx.ftz.f32 	%f114, %f112;
	fma.rn.f32 	%f115, %f114, %f113, %f103;
	ld.shared.f32 	%f116, [%r37+-4];
	sub.f32 	%f117, %f116, %f3;
	fma.rn.f32 	%f118, %f117, 0f3BBB989D, 0f3F000000;
	cvt.sat.f32.f32 	%f119, %f118;
	fma.rm.f32 	%f120, %f119, %f83, %f82;
	add.f32 	%f121, %f120, 0fCB40007F;
	neg.f32 	%f122, %f121;
	fma.rn.f32 	%f123, %f117, 0f3FB8AA3B, %f122;
	fma.rn.f32 	%f124, %f117, 0f32A57060, %f123;
	mov.b32 	%r44, %f120;
	shl.b32 	%r45, %r44, 23;
	mov.b32 	%f125, %r45;
	ex2.approx.ftz.f32 	%f126, %f124;
	fma.rn.f32 	%f127, %f126, %f125, %f115;
	ld.shared.f32 	%f128, [%r37];
	sub.f32 	%f129, %f128, %f3;
	fma.rn.f32 	%f130, %f129, 0f3BBB989D, 0f3F000000;
	cvt.sat.f32.f32 	%f131, %f130;
	fma.rm.f32 	%f132, %f131, %f83, %f82;
	add.f32 	%f133, %f132, 0fCB40007F;
	neg.f32 	%f134, %f133;
	fma.rn.f32 	%f135, %f129, 0f3FB8AA3B, %f134;
	fma.rn.f32 	%f136, %f129, 0f32A57060, %f135;
	mov.b32 	%r46, %f132;
	shl.b32 	%r47, %r46, 23;
	mov.b32 	%f137, %r47;
	ex2.approx.ftz.f32 	%f138, %f136;
	fma.rn.f32 	%f139, %f138, %f137, %f127;
	ld.shared.f32 	%f140, [%r37+4];
	sub.f32 	%f141, %f140, %f3;
	fma.rn.f32 	%f142, %f141, 0f3BBB989D, 0f3F000000;
	cvt.sat.f32.f32 	%f143, %f142;
	fma.rm.f32 	%f144, %f143, %f83, %f82;
	add.f32 	%f145, %f144, 0fCB40007F;
	neg.f32 	%f146, %f145;
	fma.rn.f32 	%f147, %f141, 0f3FB8AA3B, %f146;
	fma.rn.f32 	%f148, %f141, 0f32A57060, %f147;
	mov.b32 	%r48, %f144;
	shl.b32 	%r49, %r48, 23;
	mov.b32 	%f149, %r49;
	ex2.approx.ftz.f32 	%f150, %f148;
	fma.rn.f32 	%f151, %f150, %f149, %f139;
	ld.shared.f32 	%f152, [%r37+8];
	sub.f32 	%f153, %f152, %f3;
	fma.rn.f32 	%f154, %f153, 0f3BBB989D, 0f3F000000;
	cvt.sat.f32.f32 	%f155, %f154;
	fma.rm.f32 	%f156, %f155, %f83, %f82;
	add.f32 	%f157, %f156, 0fCB40007F;
	neg.f32 	%f158, %f157;
	fma.rn.f32 	%f159, %f153, 0f3FB8AA3B, %f158;
	fma.rn.f32 	%f160, %f153, 0f32A57060, %f159;
	mov.b32 	%r50, %f156;
	shl.b32 	%r51, %r50, 23;
	mov.b32 	%f161, %r51;
	ex2.approx.ftz.f32 	%f162, %f160;
	fma.rn.f32 	%f163, %f162, %f161, %f151;
	ld.shared.f32 	%f164, [%r37+12];
	sub.f32 	%f165, %f164, %f3;
	fma.rn.f32 	%f166, %f165, 0f3BBB989D, 0f3F000000;
	cvt.sat.f32.f32 	%f167, %f166;
	fma.rm.f32 	%f168, %f167, %f83, %f82;
	add.f32 	%f169, %f168, 0fCB40007F;
	neg.f32 	%f170, %f169;
	fma.rn.f32 	%f171, %f165, 0f3FB8AA3B, %f170;
	fma.rn.f32 	%f172, %f165, 0f32A57060, %f171;
	mov.b32 	%r52, %f168;
	shl.b32 	%r53, %r52, 23;
	mov.b32 	%f173, %r53;
	ex2.approx.ftz.f32 	%f174, %f172;
	fma.rn.f32 	%f205, %f174, %f173, %f163;
	add.s32 	%r77, %r77, 32;
	setp.ne.s32 	%p4, %r77, 4112;
	@%p4 bra 	$L__BB0_6;
	st.shared.f32 	[_ZZ10softmax_v0PfS_iE3sum], %f205;
$L__BB0_8:
	bar.sync 	0;
	ld.shared.f32 	%f6, [_ZZ10softmax_v0PfS_iE7max_val];
	ld.shared.f32 	%f7, [_ZZ10softmax_v0PfS_iE3sum];
	cvta.to.global.u64 	%rd7, %rd2;
	add.s64 	%rd1, %rd7, %rd5;
	add.s32 	%r54, %r80, %r2;
	max.u32 	%r55, %r54, 1024;
	setp.lt.u32 	%p5, %r54, 1024;
	selp.u32 	%r56, 1, 0, %p5;
	add.s32 	%r57, %r54, %r56;
	sub.s32 	%r58, %r55, %r57;
	div.u32 	%r59, %r58, %r2;
	add.s32 	%r8, %r59, %r56;
	and.b32  	%r60, %r8, 3;
	setp.eq.s32 	%p6, %r60, 3;
	@%p6 bra 	$L__BB0_12;
	shl.b32 	%r9, %r2, 2;
	sub.s32 	%r62, %r27, %r9;
	add.s32 	%r79, %r28, %r62;
	add.s32 	%r64, %r8, 1;
	and.b32  	%r65, %r64, 3;
	neg.s32 	%r78, %r65;
$L__BB0_10:
	.pragma "nounroll";
	add.s32 	%r80, %r80, %r2;
	add.s32 	%r79, %r79, %r9;
	add.s32 	%r78, %r78, 1;
	setp.ne.s32 	%p7, %r78, 0;
	@%p7 bra 	$L__BB0_10;
	ld.shared.f32 	%f176, [%r79];
	sub.f32 	%f177, %f176, %f6;
	fma.rn.f32 	%f178, %f177, 0f3BBB989D, 0f3F000000;
	cvt.sat.f32.f32 	%f179, %f178;
	mov.f32 	%f180, 0f4B400001;
	mov.f32 	%f181, 0f437C0000;
	fma.rm.f32 	%f182, %f179, %f181, %f180;
	add.f32 	%f183, %f182, 0fCB40007F;
	neg.f32 	%f184, %f183;
	fma.rn.f32 	%f185, %f177, 0f3FB8AA3B, %f184;
	fma.rn.f32 	%f186, %f177, 0f32A57060, %f185;
	mov.b32 	%r66, %f182;
	shl.b32 	%r67, %r66, 23;
	mov.b32 	%f187, %r67;
	ex2.approx.ftz.f32 	%f188, %f186;
	mul.f32 	%f189, %f188, %f187;
	div.rn.f32 	%f207, %f189, %f7;
$L__BB0_12:
	setp.lt.u32 	%p8, %r8, 3;
	@%p8 bra 	$L__BB0_16;
	shl.b32 	%r68, %r2, 1;
	add.s32 	%r19, %r68, %r2;
	shl.b32 	%r69, %r80, 2;
	shl.b32 	%r70, %r2, 2;
	sub.s32 	%r71, %r69, %r70;
	add.s32 	%r82, %r28, %r71;
	shl.b32 	%r21, %r2, 4;
$L__BB0_14:
	add.s32 	%r73, %r80, %r19;
	add.s32 	%r80, %r73, %r2;
	add.s32 	%r82, %r82, %r21;
	setp.lt.u32 	%p9, %r80, 1024;
	@%p9 bra 	$L__BB0_14;
	ld.shared.f32 	%f190, [%r82];
	sub.f32 	%f191, %f190, %f6;
	fma.rn.f32 	%f192, %f191, 0f3BBB989D, 0f3F000000;
	cvt.sat.f32.f32 	%f193, %f192;
	mov.f32 	%f194, 0f4B400001;
	mov.f32 	%f195, 0f437C0000;
	fma.rm.f32 	%f196, %f193, %f195, %f194;
	add.f32 	%f197, %f196, 0fCB40007F;
	neg.f32 	%f198, %f197;
	fma.rn.f32 	%f199, %f191, 0f3FB8AA3B, %f198;
	fma.rn.f32 	%f200, %f191, 0f32A57060, %f199;
	mov.b32 	%r74, %f196;
	shl.b32 	%r75, %r74, 23;
	mov.b32 	%f201, %r75;
	ex2.approx.ftz.f32 	%f202, %f200;
	mul.f32 	%f203, %f202, %f201;
	div.rn.f32 	%f207, %f203, %f7;
$L__BB0_16:
	st.global.f32 	[%rd1], %f207;
	bar.sync 	0;
	ret;

}


// ===== COMPILED SASS (sm_100) =====

	.target	sm_100

	.elftype	@"ET_EXEC"


//--------------------- .note.nv.tkinfo           --------------------------
	.section	.note.nv.tkinfo,"",@"SHT_NOTE"
	.sectionflags	@"SHF_NOTE_NV_TKINFO"
	.tkinfo
        /*0018*/ 	.word	0x00000002
        /*0030*/ 	.string	""
        /*0030*/ 	.string	"ptxas"
        /*0030*/ 	.string	"Cuda compilation tools, release 13.0, V13.0.88"
        /*0030*/ 	.string	"Build cuda_13.0.r13.0/compiler.36424714_0"
        /*0030*/ 	.string	"-arch sm_100 -m 64 "



//--------------------- .note.nv.cuinfo           --------------------------
	.section	.note.nv.cuinfo,"",@"SHT_NOTE"
	.sectionflags	@"SHF_NOTE_NV_CUINFO"
        /*0018*/ 	.short	0x0002
        /*001a*/ 	.short	0x0064
        /*001c*/ 	.short	0x0082
	.zero		2


//--------------------- .nv.info                  --------------------------
	.section	.nv.info,"",@"SHT_CUDA_INFO"
	.align	4


	//----- nvinfo : EIATTR_REGCOUNT
	.align		4
        /*0000*/ 	.byte	0x04, 0x2f
        /*0002*/ 	.short	(.L_1 - .L_0)
	.align		4
.L_0:
        /*0004*/ 	.word	index@(_Z10softmax_v0PfS_i)
        /*0008*/ 	.word	0x0000001f


	//----- nvinfo : EIATTR_FRAME_SIZE
	.align		4
.L_1:
        /*000c*/ 	.byte	0x04, 0x11
        /*000e*/ 	.short	(.L_3 - .L_2)
	.align		4
.L_2:
        /*0010*/ 	.word	index@($__internal_0_$__cuda_sm3x_div_rn_noftz_f32_slowpath)
        /*0014*/ 	.word	0x00000000


	//----- nvinfo : EIATTR_FRAME_SIZE
	.align		4
.L_3:
        /*0018*/ 	.byte	0x04, 0x11
        /*001a*/ 	.short	(.L_5 - .L_4)
	.align		4
.L_4:
        /*001c*/ 	.word	index@(_Z10softmax_v0PfS_i)
        /*0020*/ 	.word	0x00000000


	//----- nvinfo : EIATTR_MIN_STACK_SIZE
	.align		4
.L_5:
        /*0024*/ 	.byte	0x04, 0x12
        /*0026*/ 	.short	(.L_7 - .L_6)
	.align		4
.L_6:
        /*0028*/ 	.word	index@(_Z10softmax_v0PfS_i)
        /*002c*/ 	.word	0x00000000
.L_7:


//--------------------- .nv.compat                --------------------------
	.section	.nv.compat,"",@"SHT_CUDA_COMPAT_INFO"
	.align	4
        /*0000*/ 	.byte	0x02, 0x09, 0x00, 0x00, 0x02, 0x02, 0x01, 0x00, 0x02, 0x05, 0x05, 0x00, 0x03, 0x07, 0x01, 0x01
        /*0010*/ 	.byte	0x02, 0x03, 0x00, 0x00, 0x02, 0x06, 0x01, 0x00, 0x04, 0x0b, 0x08, 0x00, 0x01, 0x00, 0x00, 0x00
        /*0020*/ 	.byte	0x00, 0x00, 0x00, 0x00


//--------------------- .nv.info._Z10softmax_v0PfS_i --------------------------
	.section	.nv.info._Z10softmax_v0PfS_i,"",@"SHT_CUDA_INFO"
	.sectionflags	@""
	.align	4


	//----- nvinfo : EIATTR_CUDA_API_VERSION
	.align		4
        /*0000*/ 	.byte	0x04, 0x37
        /*0002*/ 	.short	(.L_9 - .L_8)
.L_8:
        /*0004*/ 	.word	0x00000082


	//----- nvinfo : EIATTR_KPARAM_INFO
	.align		4
.L_9:
        /*0008*/ 	.byte	0x04, 0x17
        /*000a*/ 	.short	(.L_11 - .L_10)
.L_10:
        /*000c*/ 	.word	0x00000000
        /*0010*/ 	.short	0x0002
        /*0012*/ 	.short	0x0010
        /*0014*/ 	.byte	0x00, 0xf0, 0x11, 0x00


	//----- nvinfo : EIATTR_KPARAM_INFO
	.align		4
.L_11:
        /*0018*/ 	.byte	0x04, 0x17
        /*001a*/ 	.short	(.L_13 - .L_12)
.L_12:
        /*001c*/ 	.word	0x00000000
        /*0020*/ 	.short	0x0001
        /*0022*/ 	.short	0x0008
        /*0024*/ 	.byte	0x00, 0xf5, 0x21, 0x00


	//----- nvinfo : EIATTR_KPARAM_INFO
	.align		4
.L_13:
        /*0028*/ 	.byte	0x04, 0x17
        /*002a*/ 	.short	(.L_15 - .L_14)
.L_14:
        /*002c*/ 	.word	0x00000000
        /*0030*/ 	.short	0x0000
        /*0032*/ 	.short	0x0000
        /*0034*/ 	.byte	0x00, 0xf5, 0x21, 0x00


	//----- nvinfo : EIATTR_SPARSE_MMA_MASK
	.align		4
.L_15:
        /*0038*/ 	.byte	0x03, 0x50
        /*003a*/ 	.short	0x0000


	//----- nvinfo : EIATTR_MAXREG_COUNT
	.align		4
        /*003c*/ 	.byte	0x03, 0x1b
        /*003e*/ 	.short	0x00ff


	//----- nvinfo : EIATTR_NUM_BARRIERS
	.align		4
        /*0040*/ 	.byte	0x02, 0x4c
        /*0042*/ 	.byte	0x01
	.zero		1


	//----- nvinfo : EIATTR_MERCURY_ISA_VERSION
	.align		4
        /*0044*/ 	.byte	0x03, 0x5f
        /*0046*/ 	.short	0x0101


	//----- nvinfo : EIATTR_VRC_CTA_INIT_COUNT
	.align		4
        /*0048*/ 	.byte	0x02, 0x4a
	.zero		1
	.zero		1


	//----- nvinfo : EIATTR_EXIT_INSTR_OFFSETS
	.align		4
        /*004c*/ 	.byte	0x04, 0x1c
        /*004e*/ 	.short	(.L_17 - .L_16)


	//   ....[0]....
.L_16:
        /*0050*/ 	.word	0x00000fa0


	//----- nvinfo : EIATTR_CRS_STACK_SIZE
	.align		4
.L_17:
        /*0054*/ 	.byte	0x04, 0x1e
        /*0056*/ 	.short	(.L_19 - .L_18)
.L_18:
        /*0058*/ 	.word	0x00000000


	//----- nvinfo : EIATTR_CBANK_PARAM_SIZE
	.align		4
.L_19:
        /*005c*/ 	.byte	0x03, 0x19
        /*005e*/ 	.short	0x0014


	//----- nvinfo : EIATTR_PARAM_CBANK
	.align		4
        /*0060*/ 	.byte	0x04, 0x0a
        /*0062*/ 	.short	(.L_21 - .L_20)
	.align		4
.L_20:
        /*0064*/ 	.word	index@(.nv.constant0._Z10softmax_v0PfS_i)
        /*0068*/ 	.short	0x0380
        /*006a*/ 	.short	0x0014


	//----- nvinfo : EIATTR_SW_WAR
	.align		4
.L_21:
        /*006c*/ 	.byte	0x04, 0x36
        /*006e*/ 	.short	(.L_23 - .L_22)
.L_22:
        /*0070*/ 	.word	0x00000008
.L_23:


//--------------------- .nv.callgraph             --------------------------
	.section	.nv.callgraph,"",@"SHT_CUDA_CALLGRAPH"
	.align	4
	.sectionentsize	8
	.align		4
        /*0000*/ 	.word	0x00000000
	.align		4
        /*0004*/ 	.word	0xffffffff
	.align		4
        /*0008*/ 	.word	0x00000000
	.align		4
        /*000c*/ 	.word	0xfffffffe
	.align		4
        /*0010*/ 	.word	0x00000000
	.align		4
        /*0014*/ 	.word	0xfffffffd
	.align		4
        /*0018*/ 	.word	0x00000000
	.align		4
        /*001c*/ 	.word	0xfffffffc


//--------------------- .text._Z10softmax_v0PfS_i --------------------------
	.section	.text._Z10softmax_v0PfS_i,"ax",@progbits
	.align	128
        .global         _Z10softmax_v0PfS_i
        .type           _Z10softmax_v0PfS_i,@function
        .size           _Z10softmax_v0PfS_i,(.L_x_28 - _Z10softmax_v0PfS_i)
        .other          _Z10softmax_v0PfS_i,@"STO_CUDA_ENTRY STV_DEFAULT"
_Z10softmax_v0PfS_i:
.text._Z10softmax_v0PfS_i:
[----:B------:R-:W-:Y:S01]  /*0000*/  LDC R1, c[0x0][0x37c] ;  /* 0x0000df00ff017b82 */ /* 0x000fe20000000800 */
[----:B------:R-:W0:Y:S07]  /*0010*/  S2R R3, SR_TID.X ;  /* 0x0000000000037919 */ /* 0x000e2e0000002100 */
[----:B------:R-:W0:Y:S01]  /*0020*/  S2UR UR4, SR_CTAID.X ;  /* 0x00000000000479c3 */ /* 0x000e220000002500 */
[----:B------:R-:W1:Y:S07]  /*0030*/  LDCU.64 UR6, c[0x0][0x358] ;  /* 0x00006b00ff0677ac */ /* 0x000e6e0008000a00 */
[----:B------:R-:W0:Y:S08]  /*0040*/  LDC R0, c[0x0][0x360] ;  /* 0x0000d800ff007b82 */ /* 0x000e300000000800 */
[----:B------:R-:W2:Y:S01]  /*0050*/  LDC.64 R4, c[0x0][0x380] ;  /* 0x0000e000ff047b82 */ /* 0x000ea20000000a00 */
[----:B0-----:R-:W-:-:S04]  /*0060*/  IMAD R24, R0, UR4, R3 ;  /* 0x0000000400187c24 */ /* 0x001fc8000f8e0203 */
[----:B--2---:R-:W-:-:S06]  /*0070*/  IMAD.WIDE R4, R24, 0x4, R4 ;  /* 0x0000000418047825 */ /* 0x004fcc00078e0204 */
[----:B-1----:R-:W2:Y:S01]  /*0080*/  LDG.E R4, desc[UR6][R4.64] ;  /* 0x0000000604047981 */ /* 0x002ea2000c1e1900 */
[----:B------:R-:W0:Y:S01]  /*0090*/  S2UR UR5, SR_CgaCtaId ;  /* 0x00000000000579c3 */ /* 0x000e220000008800 */
[----:B------:R-:W-:Y:S01]  /*00a0*/  UMOV UR4, 0x400 ;  /* 0x0000040000047882 */ /* 0x000fe20000000000 */
[----:B------:R-:W-:Y:S01]  /*00b0*/  ISETP.NE.AND P0, PT, R3, RZ, PT ;  /* 0x000000ff0300720c */ /* 0x000fe20003f05270 */
[----:B------:R-:W-:Y:S01]  /*00c0*/  BSSY.RECONVERGENT B0, `(.L_x_0) ;  /* 0x0000025000007945 */ /* 0x000fe20003800200 */
[----:B0-----:R-:W-:-:S06]  /*00d0*/  ULEA UR4, UR5, UR4, 0x18 ;  /* 0x0000000405047291 */ /* 0x001fcc000f8ec0ff */
[----:B------:R-:W-:-:S05]  /*00e0*/  LEA R7, R3, UR4, 0x2 ;  /* 0x0000000403077c11 */ /* 0x000fca000f8e10ff */
[----:B--2---:R0:W-:Y:S01]  /*00f0*/  STS [R7], R4 ;  /* 0x0000000407007388 */ /* 0x0041e20000000800 */
[----:B------:R-:W-:Y:S06]  /*0100*/  BAR.SYNC.DEFER_BLOCKING 0x0 ;  /* 0x0000000000007b1d */ /* 0x000fec0000010000 */
[----:B------:R-:W-:Y:S01]  /*0110*/  STS [UR4+0x1000], RZ ;  /* 0x001000ffff007988 */ /* 0x000fe20008000804 */
[----:B------:R-:W-:Y:S05]  /*0120*/  @P0 BRA `(.L_x_1) ;  /* 0x0000000000780947 */ /* 0x000fea0003800000 */
[----:B------:R-:W-:Y:S02]  /*0130*/  HFMA2 R25, -RZ, RZ, 0, 0 ;  /* 0x00000000ff197431 */ /* 0x000fe400000001ff */
[----:B------:R-:W-:-:S07]  /*0140*/  IMAD.MOV.U32 R2, RZ, RZ, 0x40 ;  /* 0x00000040ff027424 */ /* 0x000fce00078e00ff */
.L_x_2:
[----:B------:R-:W1:Y:S04]  /*0150*/  LDS.128 R8, [R2+UR4+-0x40] ;  /* 0xffffc00402087984 */ /* 0x000e680008000c00 */
[----:B------:R-:W2:Y:S04]  /*0160*/  LDS.128 R20, [R2+UR4+-0x30] ;  /* 0xffffd00402147984 */ /* 0x000ea80008000c00 */
[----:B------:R-:W3:Y:S04]  /*0170*/  LDS.128 R16, [R2+UR4+-0x20] ;  /* 0xffffe00402107984 */ /* 0x000ee80008000c00 */
[----:B0-----:R-:W0:Y:S04]  /*0180*/  LDS.128 R4, [R2+UR4+-0x10] ;  /* 0xfffff00402047984 */ /* 0x001e280008000c00 */
[----:B------:R-:W4:Y:S01]  /*0190*/  LDS.128 R12, [R2+UR4] ;  /* 0x00000004020c7984 */ /* 0x000f220008000c00 */
[----:B-1----:R-:W-:-:S04]  /*01a0*/  FMNMX3 R8, R25, R8, R9, !PT ;  /* 0x0000000819087276 */ /* 0x002fc80007800009 */
[----:B------:R-:W-:Y:S02]  /*01b0*/  FMNMX3 R25, R8, R10, R11, !PT ;  /* 0x0000000a08197276 */ /* 0x000fe4000780000b */
[----:B------:R-:W1:Y:S02]  /*01c0*/  LDS.128 R8, [R2+UR4+0x10] ;  /* 0x0000100402087984 */ /* 0x000e640008000c00 */
[----:B--2---:R-:W-:-:S04]  /*01d0*/  FMNMX3 R20, R25, R20, R21, !PT ;  /* 0x0000001419147276 */ /* 0x004fc80007800015 */
[----:B------:R-:W-:Y:S02]  /*01e0*/  FMNMX3 R25, R20, R22, R23, !PT ;  /* 0x0000001614197276 */ /* 0x000fe40007800017 */
[----:B------:R-:W2:Y:S02]  /*01f0*/  LDS.128 R20, [R2+UR4+0x20] ;  /* 0x0000200402147984 */ /* 0x000ea40008000c00 */
[----:B---3--:R-:W-:-:S04]  /*0200*/  FMNMX3 R16, R25, R16, R17, !PT ;  /* 0x0000001019107276 */ /* 0x008fc80007800011 */
[----:B------:R-:W-:Y:S02]  /*0210*/  FMNMX3 R25, R16, R18, R19, !PT ;  /* 0x0000001210197276 */ /* 0x000fe40007800013 */
[----:B------:R3:W5:Y:S02]  /*0220*/  LDS.128 R16, [R2+UR4+0x30] ;  /* 0x0000300402107984 */ /* 0x0007640008000c00 */
[----:B0-----:R-:W-:-:S04]  /*0230*/  FMNMX3 R4, R25, R4, R5, !PT ;  /* 0x0000000419047276 */ /* 0x001fc80007800005 */
[----:B------:R-:W-:Y:S02]  /*0240*/  FMNMX3 R4, R4, R6, R7, !PT ;  /* 0x0000000604047276 */ /* 0x000fe40007800007 */
[----:B---3--:R-:W-:Y:S02]  /*0250*/  IADD3 R2, PT, PT, R2, 0x80, RZ ;  /* 0x0000008002027810 */ /* 0x008fe40007ffe0ff */
[----:B----4-:R-:W-:Y:S02]  /*0260*/  FMNMX3 R4, R4, R12, R13, !PT ;  /* 0x0000000c04047276 */ /* 0x010fe4000780000d */
[----:B------:R-:W-:Y:S02]  /*0270*/  ISETP.NE.AND P0, PT, R2, 0x1040, PT ;  /* 0x000010400200780c */ /* 0x000fe40003f05270 */
[----:B------:R-:W-:-:S04]  /*0280*/  FMNMX3 R4, R4, R14, R15, !PT ;  /* 0x0000000e04047276 */ /* 0x000fc8000780000f */
[----:B-1----:R-:W-:-:S04]  /*0290*/  FMNMX3 R4, R4, R8, R9, !PT ;  /* 0x0000000804047276 */ /* 0x002fc80007800009 */
[----:B------:R-:W-:-:S04]  /*02a0*/  FMNMX3 R4, R4, R10, R11, !PT ;  /* 0x0000000a04047276 */ /* 0x000fc8000780000b */
[----:B--2---:R-:W-:-:S04]  /*02b0*/  FMNMX3 R4, R4, R20, R21, !PT ;  /* 0x0000001404047276 */ /* 0x004fc80007800015 */
[----:B------:R-:W-:-:S04]  /*02c0*/  FMNMX3 R4, R4, R22, R23, !PT ;  /* 0x0000001604047276 */ /* 0x000fc80007800017 */
[----:B-----5:R-:W-:-:S04]  /*02d0*/  FMNMX3 R4, R4, R16, R17, !PT ;  /* 0x0000001004047276 */ /* 0x020fc80007800011 */
[----:B------:R-:W-:Y:S01]  /*02e0*/  FMNMX3 R25, R4, R18, R19, !PT ;  /* 0x0000001204197276 */ /* 0x000fe20007800013 */
[----:B------:R-:W-:Y:S06]  /*02f0*/  @P0 BRA `(.L_x_2) ;  /* 0xfffffffc00940947 */ /* 0x000fec000383ffff */
[----:B------:R1:W-:Y:S02]  /*0300*/  STS [UR4+0x1000], R25 ;  /* 0x00100019ff007988 */ /* 0x0003e40008000804 */
.L_x_1:
[----:B------:R-:W-:Y:S05]  /*0310*/  BSYNC.RECONVERGENT B0 ;  /* 0x0000000000007941 */ /* 0x000fea0003800200 */
.L_x_0:
[----:B------:R-:W-:Y:S01]  /*0320*/  BAR.SYNC.DEFER_BLOCKING 0x0 ;  /* 0x0000000000007b1d */ /* 0x000fe20000010000 */
[----:B------:R-:W-:-:S05]  /*0330*/  ISETP.NE.AND P0, PT, R3, RZ, PT ;  /* 0x000000ff0300720c */ /* 0x000fca0003f05270 */
[----:B------:R-:W-:Y:S01]  /*0340*/  BSSY.RECONVERGENT B0, `(.L_x_3) ;  /* 0x0000056000007945 */ /* 0x000fe20003800200 */
[----:B------:R-:W-:Y:S07]  /*0350*/  STS [UR4+0x1004], RZ ;  /* 0x001004ffff007988 */ /* 0x000fee0008000804 */
[----:B------:R-:W-:Y:S05]  /*0360*/  @P0 BRA `(.L_x_4) ;  /* 0x00000004004c0947 */ /* 0x000fea0003800000 */
[----:B------:R-:W2:Y:S01]  /*0370*/  LDS R2, [UR4+0x1000] ;  /* 0x00100004ff027984 */ /* 0x000ea20008000800 */
[----:B------:R-:W-:Y:S01]  /*0380*/  IMAD.MOV.U32 R14, RZ, RZ, RZ ;  /* 0x000000ffff0e7224 */ /* 0x000fe200078e00ff */
[----:B------:R-:W-:-:S07]  /*0390*/  MOV R13, 0x10 ;  /* 0x00000010000d7802 */ /* 0x000fce0000000f00 */
.L_x_5:
[----:B0-----:R-:W2:Y:S01]  /*03a0*/  LDS.128 R4, [R13+UR4+-0x10] ;  /* 0xfffff0040d047984 */ /* 0x001ea20008000c00 */
[----:B------:R-:W-:-:S03]  /*03b0*/  IMAD.MOV.U32 R12, RZ, RZ, 0x3bbb989d ;  /* 0x3bbb989dff0c7424 */ /* 0x000fc600078e00ff */
[----:B------:R0:W3:Y:S02]  /*03c0*/  LDS.128 R8, [R13+UR4] ;  /* 0x000000040d087984 */ /* 0x0000e40008000c00 */
[----:B0-----:R-:W-:-:S05]  /*03d0*/  VIADD R13, R13, 0x20 ;  /* 0x000000200d0d7836 */ /* 0x001fca0000000000 */
[----:B------:R-:W-:Y:S01]  /*03e0*/  ISETP.NE.AND P0, PT, R13, 0x1010, PT ;  /* 0x000010100d00780c */ /* 0x000fe20003f05270 */
[----:B--2---:R-:W-:Y:S01]  /*03f0*/  FADD R15, R4, -R2 ;  /* 0x80000002040f7221 */ /* 0x004fe20000000000 */
[----:B------:R-:W-:Y:S02]  /*0400*/  HFMA2 R4, -RZ, RZ, 3.7421875, 0 ;  /* 0x437c0000ff047431 */ /* 0x000fe400000001ff */
[C---:B------:R-:W-:Y:S01]  /*0410*/  FADD R17, -R2.reuse, R5 ;  /* 0x0000000502117221 */ /* 0x040fe20000000100 */
[-C--:B------:R-:W-:Y:S01]  /*0420*/  FFMA.SAT R19, R15, R12.reuse, 0.5 ;  /* 0x3f0000000f137423 */ /* 0x080fe2000000200c */
[C---:B---3--:R-:W-:Y:S02]  /*0430*/  FADD R11, -R2.reuse, R11 ;  /* 0x0000000b020b7221 */ /* 0x048fe40000000100 */
[----:B------:R-:W-:Y:S01]  /*0440*/  FFMA.SAT R21, R17, R12, 0.5 ;  /* 0x3f00000011157423 */ /* 0x000fe2000000200c */
[----:B------:R-:W-:Y:S01]  /*0450*/  FFMA.RM R5, R19, R4, 12582913 ;  /* 0x4b40000113057423 */ /* 0x000fe20000004004 */
[----:B------:R-:W-:-:S02]  /*0460*/  FADD R19, -R2, R6 ;  /* 0x0000000602137221 */ /* 0x000fc40000000100 */
[----:B------:R-:W-:Y:S01]  /*0470*/  FFMA.RM R6, R21, R4, 12582913 ;  /* 0x4b40000115067423 */ /* 0x000fe20000004004 */
[----:B------:R-:W-:Y:S01]  /*0480*/  FADD R21, -R2, R7 ;  /* 0x0000000702157221 */ /* 0x000fe20000000100 */
[----:B------:R-:W-:Y:S01]  /*0490*/  FADD R16, R5, -12583039 ;  /* 0xcb40007f05107421 */ /* 0x000fe20000000000 */
[-C--:B------:R-:W-:Y:S01]  /*04a0*/  FFMA.SAT R23, R19, R12.reuse, 0.5 ;  /* 0x3f00000013177423 */ /* 0x080fe2000000200c */
[----:B------:R-:W-:Y:S01]  /*04b0*/  FADD R18, R6, -12583039 ;  /* 0xcb40007f06127421 */ /* 0x000fe20000000000 */
[----:B-1----:R-:W-:Y:S01]  /*04c0*/  FFMA.SAT R25, R21, R12, 0.5 ;  /* 0x3f00000015197423 */ /* 0x002fe2000000200c */
[----:B------:R-:W-:Y:S01]  /*04d0*/  FFMA R16, R15, 1.4426950216293334961, -R16 ;  /* 0x3fb8aa3b0f107823 */ /* 0x000fe20000000810 */
[-C--:B------:R-:W-:Y:S01]  /*04e0*/  FFMA.RM R7, R23, R4.reuse, 12582913 ;  /* 0x4b40000117077423 */ /* 0x080fe20000004004 */
[----:B------:R-:W-:Y:S01]  /*04f0*/  FFMA R18, R17, 1.4426950216293334961, -R18 ;  /* 0x3fb8aa3b11127823 */ /* 0x000fe20000000812 */
[----:B------:R-:W-:Y:S01]  /*0500*/  FADD R23, R8, -R2 ;  /* 0x8000000208177221 */ /* 0x000fe20000000000 */
[----:B------:R-:W-:Y:S01]  /*0510*/  FFMA R15, R15, 1.925963033500011079e-08, R16 ;  /* 0x32a570600f0f7823 */ /* 0x000fe20000000010 */
[----:B------:R-:W-:Y:S01]  /*0520*/  FADD R20, R7, -12583039 ;  /* 0xcb40007f07147421 */ /* 0x000fe20000000000 */
[----:B------:R-:W-:Y:S01]  /*0530*/  FFMA R16, R17, 1.925963033500011079e-08, R18 ;  /* 0x32a5706011107823 */ /* 0x000fe20000000012 */
[----:B------:R-:W-:Y:S01]  /*0540*/  FFMA.RM R8, R25, R4, 12582913 ;  /* 0x4b40000119087423 */ /* 0x000fe20000004004 */
[----:B------:R-:W-:Y:S01]  /*0550*/  FFMA.SAT R17, R23, R12, 0.5 ;  /* 0x3f00000017117423 */ /* 0x000fe2000000200c */
[----:B------:R-:W-:Y:S01]  /*0560*/  FFMA R20, R19, 1.4426950216293334961, -R20 ;  /* 0x3fb8aa3b13147823 */ /* 0x000fe20000000814 */
[----:B------:R-:W0:Y:S01]  /*0570*/  MUFU.EX2 R15, R15 ;  /* 0x0000000f000f7308 */ /* 0x000e220000000800 */
[----:B------:R-:W-:Y:S01]  /*0580*/  FADD R18, R8, -12583039 ;  /* 0xcb40007f08127421 */ /* 0x000fe20000000000 */
[----:B------:R-:W-:Y:S01]  /*0590*/  FFMA.RM R17, R17, R4, 12582913 ;  /* 0x4b40000111117423 */ /* 0x000fe20000004004 */
[----:B------:R-:W-:Y:S01]  /*05a0*/  FFMA R22, R19, 1.925963033500011079e-08, R20 ;  /* 0x32a5706013167823 */ /* 0x000fe20000000014 */
[----:B------:R-:W-:Y:S01]  /*05b0*/  FADD R19, -R2, R9 ;  /* 0x0000000902137221 */ /* 0x000fe20000000100 */
[----:B------:R-:W-:Y:S01]  /*05c0*/  FFMA R18, R21, 1.4426950216293334961, -R18 ;  /* 0x3fb8aa3b15127823 */ /* 0x000fe20000000812 */
[----:B------:R-:W-:Y:S01]  /*05d0*/  FADD R20, R17, -12583039 ;  /* 0xcb40007f11147421 */ /* 0x000fe20000000000 */
[----:B------:R-:W-:-:S02]  /*05e0*/  IMAD.SHL.U32 R7, R7, 0x800000, RZ ;  /* 0x0080000007077824 */ /* 0x000fc400078e00ff */
[----:B------:R-:W-:Y:S01]  /*05f0*/  FFMA.SAT R25, R19, R12, 0.5 ;  /* 0x3f00000013197423 */ /* 0x000fe2000000200c */
[----:B------:R-:W-:Y:S01]  /*0600*/  FFMA R18, R21, 1.925963033500011079e-08, R18 ;  /* 0x32a5706015127823 */ /* 0x000fe20000000012 */
[----:B------:R-:W-:Y:S01]  /*0610*/  FFMA R20, R23, 1.4426950216293334961, -R20 ;  /* 0x3fb8aa3b17147823 */ /* 0x000fe20000000814 */
[----:B------:R-:W-:Y:S01]  /*0620*/  FADD R21, -R2, R10 ;  /* 0x0000000a02157221 */ /* 0x000fe20000000100 */
[----:B------:R-:W-:Y:S01]  /*0630*/  FFMA.RM R10, R25, R4, 12582913 ;  /* 0x4b400001190a7423 */ /* 0x000fe20000004004 */
[----:B------:R1:W-:Y:S01]  /*0640*/  MUFU.EX2 R9, R22 ;  /* 0x0000001600097308 */ /* 0x0003e20000000800 */
[----:B------:R-:W-:Y:S01]  /*0650*/  FFMA R20, R23, 1.925963033500011079e-08, R20 ;  /* 0x32a5706017147823 */ /* 0x000fe20000000014 */
[-C--:B------:R-:W-:Y:S01]  /*0660*/  FFMA.SAT R23, R21, R12.reuse, 0.5 ;  /* 0x3f00000015177423 */ /* 0x080fe2000000200c */
[----:B------:R-:W-:Y:S01]  /*0670*/  FFMA.SAT R25, R11, R12, 0.5 ;  /* 0x3f0000000b197423 */ /* 0x000fe2000000200c */
[----:B------:R-:W-:Y:S02]  /*0680*/  SHF.L.U32 R8, R8, 0x17, RZ ;  /* 0x0000001708087819 */ /* 0x000fe400000006ff */
[-C--:B------:R-:W-:Y:S01]  /*0690*/  FFMA.RM R12, R23, R4.reuse, 12582913 ;  /* 0x4b400001170c7423 */ /* 0x080fe20000004004 */
[----:B------:R-:W-:Y:S01]  /*06a0*/  FFMA.RM R4, R25, R4, 12582913 ;  /* 0x4b40000119047423 */ /* 0x000fe20000004004 */
[----:B------:R-:W2:Y:S01]  /*06b0*/  MUFU.EX2 R16, R16 ;  /* 0x0000001000107308 */ /* 0x000ea20000000800 */
[----:B-1----:R-:W-:Y:S01]  /*06c0*/  FADD R22, R10, -12583039 ;  /* 0xcb40007f0a167421 */ /* 0x002fe20000000000 */
[----:B------:R-:W-:Y:S01]  /*06d0*/  FADD R26, R12, -12583039 ;  /* 0xcb40007f0c1a7421 */ /* 0x000fe20000000000 */
[----:B------:R-:W-:Y:S01]  /*06e0*/  FADD R28, R4, -12583039 ;  /* 0xcb40007f041c7421 */ /* 0x000fe20000000000 */
[----:B------:R-:W-:Y:S01]  /*06f0*/  SHF.L.U32 R12, R12, 0x17, RZ ;  /* 0x000000170c0c7819 */ /* 0x000fe200000006ff */
[----:B------:R-:W-:Y:S01]  /*0700*/  FFMA R22, R19, 1.4426950216293334961, -R22 ;  /* 0x3fb8aa3b13167823 */ /* 0x000fe20000000816 */
[----:B------:R-:W-:Y:S01]  /*0710*/  FFMA R26, R21, 1.4426950216293334961, -R26 ;  /* 0x3fb8aa3b151a7823 */ /* 0x000fe2000000081a */
[----:B------:R-:W-:Y:S01]  /*0720*/  FFMA R28, R11, 1.4426950216293334961, -R28 ;  /* 0x3fb8aa3b0b1c7823 */ /* 0x000fe2000000081c */
[----:B------:R-:W1:Y:S01]  /*0730*/  MUFU.EX2 R18, R18 ;  /* 0x0000001200127308 */ /* 0x000e620000000800 */
[----:B------:R-:W-:Y:S01]  /*0740*/  FFMA R23, R19, 1.925963033500011079e-08, R22 ;  /* 0x32a5706013177823 */ /* 0x000fe20000000016 */
[----:B------:R-:W-:Y:S01]  /*0750*/  IMAD.SHL.U32 R19, R5, 0x800000, RZ ;  /* 0x0080000005137824 */ /* 0x000fe200078e00ff */
[----:B------:R-:W-:Y:S01]  /*0760*/  SHF.L.U32 R22, R6, 0x17, RZ ;  /* 0x0000001706167819 */ /* 0x000fe200000006ff */
[----:B------:R-:W-:Y:S01]  /*0770*/  FFMA R26, R21, 1.925963033500011079e-08, R26 ;  /* 0x32a57060151a7823 */ /* 0x000fe2000000001a */
[----:B------:R-:W-:Y:S01]  /*0780*/  FFMA R28, R11, 1.925963033500011079e-08, R28 ;  /* 0x32a570600b1c7823 */ /* 0x000fe2000000001c */
[----:B0-----:R-:W-:Y:S01]  /*0790*/  FFMA R15, R19, R15, R14 ;  /* 0x0000000f130f7223 */ /* 0x001fe2000000000e */
[----:B------:R-:W-:Y:S01]  /*07a0*/  IMAD.SHL.U32 R14, R17, 0x800000, RZ ;  /* 0x00800000110e7824 */ /* 0x000fe200078e00ff */
[----:B------:R-:W0:Y:S01]  /*07b0*/  MUFU.EX2 R20, R20 ;  /* 0x0000001400147308 */ /* 0x000e220000000800 */
[----:B------:R-:W-:-:S02]  /*07c0*/  IMAD.SHL.U32 R4, R4, 0x800000, RZ ;  /* 0x0080000004047824 */ /* 0x000fc400078e00ff */
[----:B--2---:R-:W-:-:S04]  /*07d0*/  FFMA R16, R22, R16, R15 ;  /* 0x0000001016107223 */ /* 0x004fc8000000000f */
[----:B------:R-:W-:Y:S01]  /*07e0*/  FFMA R7, R7, R9, R16 ;  /* 0x0000000907077223 */ /* 0x000fe20000000010 */
[----:B------:R-:W-:Y:S01]  /*07f0*/  SHF.L.U32 R9, R10, 0x17, RZ ;  /* 0x000000170a097819 */ /* 0x000fe200000006ff */
[----:B------:R-:W2:Y:S02]  /*0800*/  MUFU.EX2 R5, R23 ;  /* 0x0000001700057308 */ /* 0x000ea40000000800 */
[----:B-1----:R-:W-:-:S06]  /*0810*/  FFMA R7, R8, R18, R7 ;  /* 0x0000001208077223 */ /* 0x002fcc0000000007 */
[----:B------:R-:W1:Y:S01]  /*0820*/  MUFU.EX2 R6, R26 ;  /* 0x0000001a00067308 */ /* 0x000e620000000800 */
[----:B0-----:R-:W-:-:S07]  /*0830*/  FFMA R14, R14, R20, R7 ;  /* 0x000000140e0e7223 */ /* 0x001fce0000000007 */
[----:B------:R-:W0:Y:S01]  /*0840*/  MUFU.EX2 R28, R28 ;  /* 0x0000001c001c7308 */ /* 0x000e220000000800 */
[----:B--2---:R-:W-:-:S04]  /*0850*/  FFMA R5, R9, R5, R14 ;  /* 0x0000000509057223 */ /* 0x004fc8000000000e */
[----:B-1----:R-:W-:-:S04]  /*0860*/  FFMA R5, R12, R6, R5 ;  /* 0x000000060c057223 */ /* 0x002fc80000000005 */
[----:B0-----:R-:W-:Y:S01]  /*0870*/  FFMA R14, R4, R28, R5 ;  /* 0x0000001c040e7223 */ /* 0x001fe20000000005 */
[----:B------:R-:W-:Y:S06]  /*0880*/  @P0 BRA `(.L_x_5) ;  /* 0xfffffff800c40947 */ /* 0x000fec000383ffff */
[----:B------:R2:W-:Y:S02]  /*0890*/  STS [UR4+0x1004], R14 ;  /* 0x0010040eff007988 */ /* 0x0005e40008000804 */
.L_x_4:
[----:B------:R-:W-:Y:S05]  /*08a0*/  BSYNC.RECONVERGENT B0 ;  /* 0x0000000000007941 */ /* 0x000fea0003800200 */
.L_x_3:
[----:B------:R-:W3:Y:S01]  /*08b0*/  I2F.U32.RP R8, R0 ;  /* 0x0000000000087306 */ /* 0x000ee20000209000 */
[----:B------:R-:W-:Y:S01]  /*08c0*/  IMAD.IADD R2, R3, 0x1, R0 ;  /* 0x0000000103027824 */ /* 0x000fe200078e0200 */
[----:B------:R-:W-:Y:S01]  /*08d0*/  BAR.SYNC.DEFER_BLOCKING 0x0 ;  /* 0x0000000000007b1d */ /* 0x000fe20000010000 */
[----:B------:R-:W-:-:S03]  /*08e0*/  ISETP.NE.U32.AND P2, PT, R0, RZ, PT ;  /* 0x000000ff0000720c */ /* 0x000fc60003f45070 */
[C---:B------:R-:W-:Y:S02]  /*08f0*/  ISETP.GE.U32.AND P0, PT, R2.reuse, 0x400, PT ;  /* 0x000004000200780c */ /* 0x040fe40003f06070 */
[----:B0-----:R-:W-:Y:S01]  /*0900*/  VIMNMX.U32 R7, PT, PT, R2, 0x400, !PT ;  /* 0x0000040002077848 */ /* 0x001fe20007fe0000 */
[----:B------:R-:W-:Y:S01]  /*0910*/  BSSY.RECONVERGENT B0, `(.L_x_6) ;  /* 0x000003f000007945 */ /* 0x000fe20003800200 */
[----:B------:R-:W-:-:S04]  /*0920*/  SEL R6, RZ, 0x1, P0 ;  /* 0x00000001ff067807 */ /* 0x000fc80000000000 */
[----:B------:R-:W-:Y:S01]  /*0930*/  IADD3 R7, PT, PT, R7, -R2, -R6 ;  /* 0x8000000207077210 */ /* 0x000fe20007ffe806 */
[----:B---3--:R-:W0:Y:S02]  /*0940*/  MUFU.RCP R8, R8 ;  /* 0x0000000800087308 */ /* 0x008e240000001000 */
[----:B0-----:R-:W-:-:S06]  /*0950*/  IADD3 R4, PT, PT, R8, 0xffffffe, RZ ;  /* 0x0ffffffe08047810 */ /* 0x001fcc0007ffe0ff */
[----:B------:R0:W3:Y:S02]  /*0960*/  F2I.FTZ.U32.TRUNC.NTZ R5, R4 ;  /* 0x0000000400057305 */ /* 0x0000e4000021f000 */
[----:B0-----:R-:W-:Y:S02]  /*0970*/  MOV R4, RZ ;  /* 0x000000ff00047202 */ /* 0x001fe40000000f00 */
[----:B---3--:R-:W-:-:S05]  /*0980*/  IADD3 R9, PT, PT, RZ, -R5, RZ ;  /* 0x80000005ff097210 */ /* 0x008fca0007ffe0ff */
[----:B------:R-:W-:-:S04]  /*0990*/  IMAD R9, R9, R0, RZ ;  /* 0x0000000009097224 */ /* 0x000fc800078e02ff */
[----:B------:R-:W-:Y:S02]  /*09a0*/  IMAD.HI.U32 R8, R5, R9, R4 ;  /* 0x0000000905087227 */ /* 0x000fe400078e0004 */
[----:B------:R-:W0:Y:S04]  /*09b0*/  LDS.64 R4, [UR4+0x1000] ;  /* 0x00100004ff047984 */ /* 0x000e280008000a00 */
[----:B------:R-:W-:Y:S02]  /*09c0*/  IMAD.HI.U32 R11, R8, R7, RZ ;  /* 0x00000007080b7227 */ /* 0x000fe400078e00ff */
[----:B------:R-:W1:Y:S03]  /*09d0*/  LDC.64 R8, c[0x0][0x388] ;  /* 0x0000e200ff087b82 */ /* 0x000e660000000a00 */
[----:B------:R-:W-:-:S05]  /*09e0*/  IADD3 R2, PT, PT, -R11, RZ, RZ ;  /* 0x000000ff0b027210 */ /* 0x000fca0007ffe1ff */
[----:B------:R-:W-:-:S05]  /*09f0*/  IMAD R7, R0, R2, R7 ;  /* 0x0000000200077224 */ /* 0x000fca00078e0207 */
[----:B------:R-:W-:Y:S01]  /*0a00*/  ISETP.GE.U32.AND P0, PT, R7, R0, PT ;  /* 0x000000000700720c */ /* 0x000fe20003f06070 */
[----:B-1----:R-:W-:-:S12]  /*0a10*/  IMAD.WIDE R24, R24, 0x4, R8 ;  /* 0x0000000418187825 */ /* 0x002fd800078e0208 */
[----:B------:R-:W-:Y:S01]  /*0a20*/  @P0 IADD3 R11, PT, PT, R11, 0x1, RZ ;  /* 0x000000010b0b0810 */ /* 0x000fe20007ffe0ff */
[----:B------:R-:W-:-:S05]  /*0a30*/  @P0 IMAD.IADD R7, R7, 0x1, -R0 ;  /* 0x0000000107070824 */ /* 0x000fca00078e0a00 */
[----:B------:R-:W-:-:S13]  /*0a40*/  ISETP.GE.U32.AND P1, PT, R7, R0, PT ;  /* 0x000000000700720c */ /* 0x000fda0003f26070 */
[----:B------:R-:W-:Y:S02]  /*0a50*/  @P1 IADD3 R11, PT, PT, R11, 0x1, RZ ;  /* 0x000000010b0b1810 */ /* 0x000fe40007ffe0ff */
[----:B------:R-:W-:-:S05]  /*0a60*/  @!P2 LOP3.LUT R11, RZ, R0, RZ, 0x33, !PT ;  /* 0x00000000ff0ba212 */ /* 0x000fca00078e33ff */
[----:B------:R-:W-:-:S05]  /*0a70*/  IMAD.IADD R6, R6, 0x1, R11 ;  /* 0x0000000106067824 */ /* 0x000fca00078e020b */
[----:B------:R-:W-:-:S04]  /*0a80*/  LOP3.LUT R2, R6, 0x3, RZ, 0xc0, !PT ;  /* 0x0000000306027812 */ /* 0x000fc800078ec0ff */
[----:B------:R-:W-:-:S13]  /*0a90*/  ISETP.NE.AND P0, PT, R2, 0x3, PT ;  /* 0x000000030200780c */ /* 0x000fda0003f05270 */
[----:B0-----:R-:W-:Y:S05]  /*0aa0*/  @!P0 BRA `(.L_x_7) ;  /* 0x0000000000948947 */ /* 0x001fea0003800000 */
[----:B------:R-:W-:Y:S01]  /*0ab0*/  SHF.L.U32 R2, R0, 0x2, RZ ;  /* 0x0000000200027819 */ /* 0x000fe200000006ff */
[----:B------:R-:W-:Y:S01]  /*0ac0*/  BSSY.RECONVERGENT B1, `(.L_x_8) ;  /* 0x000000b000017945 */ /* 0x000fe20003800200 */
[----:B------:R-:W-:-:S03]  /*0ad0*/  IADD3 R8, PT, PT, R6, 0x1, RZ ;  /* 0x0000000106087810 */ /* 0x000fc60007ffe0ff */
[----:B------:R-:W-:Y:S01]  /*0ae0*/  IMAD R7, R3, 0x4, -R2 ;  /* 0x0000000403077824 */ /* 0x000fe200078e0a02 */
[----:B------:R-:W-:-:S04]  /*0af0*/  LOP3.LUT R8, R8, 0x3, RZ, 0xc0, !PT ;  /* 0x0000000308087812 */ /* 0x000fc800078ec0ff */
[----:B------:R-:W-:Y:S02]  /*0b00*/  IADD3 R7, PT, PT, R7, UR4, RZ ;  /* 0x0000000407077c10 */ /* 0x000fe4000fffe0ff */
[----:B------:R-:W-:-:S07]  /*0b10*/  IADD3 R8, PT, PT, -R8, RZ, RZ ;  /* 0x000000ff08087210 */ /* 0x000fce0007ffe1ff */
.L_x_9:
[----:B------:R-:W-:Y:S01]  /*0b20*/  VIADD R8, R8, 0x1 ;  /* 0x0000000108087836 */ /* 0x000fe20000000000 */
[----:B------:R-:W-:Y:S02]  /*0b30*/  IADD3 R3, PT, PT, R0, R3, RZ ;  /* 0x0000000300037210 */ /* 0x000fe40007ffe0ff */
[----:B------:R-:W-:Y:S02]  /*0b40*/  IADD3 R7, PT, PT, R2, R7, RZ ;  /* 0x0000000702077210 */ /* 0x000fe40007ffe0ff */
[----:B------:R-:W-:-:S13]  /*0b50*/  ISETP.NE.AND P0, PT, R8, RZ, PT ;  /* 0x000000ff0800720c */ /* 0x000fda0003f05270 */
[----:B------:R-:W-:Y:S05]  /*0b60*/  @P0 BRA `(.L_x_9) ;  /* 0xfffffffc00ec0947 */ /* 0x000fea000383ffff */
[----:B------:R-:W-:Y:S05]  /*0b70*/  BSYNC.RECONVERGENT B1 ;  /* 0x0000000000017941 */ /* 0x000fea0003800200 */
.L_x_8:
[----:B------:R-:W0:Y:S01]  /*0b80*/  LDS R7, [R7] ;  /* 0x0000000007077984 */ /* 0x000e220000000800 */
[----:B------:R-:W-:Y:S02]  /*0b90*/  HFMA2 R11, -RZ, RZ, 3.7421875, 0 ;  /* 0x437c0000ff0b7431 */ /* 0x000fe400000001ff */
[----:B------:R-:W-:Y:S01]  /*0ba0*/  IMAD.MOV.U32 R9, RZ, RZ, 0x3bbb989d ;  /* 0x3bbb989dff097424 */ /* 0x000fe200078e00ff */
[----:B------:R-:W1:Y:S01]  /*0bb0*/  MUFU.RCP R10, R5 ;  /* 0x00000005000a7308 */ /* 0x000e620000001000 */
[----:B------:R-:W-:Y:S01]  /*0bc0*/  BSSY.RECONVERGENT B1, `(.L_x_7) ;  /* 0x0000013000017945 */ /* 0x000fe20003800200 */
[----:B0-----:R-:W-:Y:S01]  /*0bd0*/  FADD R2, -R4, R7 ;  /* 0x0000000704027221 */ /* 0x001fe20000000100 */
[----:B-1----:R-:W-:-:S03]  /*0be0*/  FFMA R7, R10, -R5, 1 ;  /* 0x3f8000000a077423 */ /* 0x002fc60000000805 */
[----:B------:R-:W-:Y:S01]  /*0bf0*/  FFMA.SAT R8, R2, R9, 0.5 ;  /* 0x3f00000002087423 */ /* 0x000fe20000002009 */
[----:B------:R-:W-:-:S03]  /*0c00*/  FFMA R7, R10, R7, R10 ;  /* 0x000000070a077223 */ /* 0x000fc6000000000a */
[----:B------:R-:W-:-:S04]  /*0c10*/  FFMA.RM R8, R8, R11, 12582913 ;  /* 0x4b40000108087423 */ /* 0x000fc8000000400b */
[----:B------:R-:W-:-:S04]  /*0c20*/  FADD R9, R8, -12583039 ;  /* 0xcb40007f08097421 */ /* 0x000fc80000000000 */
[----:B------:R-:W-:-:S04]  /*0c30*/  FFMA R9, R2, 1.4426950216293334961, -R9 ;  /* 0x3fb8aa3b02097823 */ /* 0x000fc80000000809 */
[----:B------:R-:W-:Y:S01]  /*0c40*/  FFMA R9, R2, 1.925963033500011079e-08, R9 ;  /* 0x32a5706002097823 */ /* 0x000fe20000000009 */
[----:B------:R-:W-:-:S05]  /*0c50*/  SHF.L.U32 R2, R8, 0x17, RZ ;  /* 0x0000001708027819 */ /* 0x000fca00000006ff */
[----:B------:R-:W0:Y:S02]  /*0c60*/  MUFU.EX2 R9, R9 ;  /* 0x0000000900097308 */ /* 0x000e240000000800 */
[----:B0-----:R-:W-:-:S06]  /*0c70*/  FMUL R2, R2, R9 ;  /* 0x0000000902027220 */ /* 0x001fcc0000400000 */
[----:B------:R-:W0:Y:S01]  /*0c80*/  FCHK P0, R2, R5 ;  /* 0x0000000502007302 */ /* 0x000e220000000000 */
[----:B------:R-:W-:-:S04]  /*0c90*/  FFMA R8, R2, R7, RZ ;  /* 0x0000000702087223 */ /* 0x000fc800000000ff */
[----:B------:R-:W-:-:S04]  /*0ca0*/  FFMA R10, R8, -R5, R2 ;  /* 0x80000005080a7223 */ /* 0x000fc80000000002 */
[----:B------:R-:W-:Y:S01]  /*0cb0*/  FFMA R7, R7, R10, R8 ;  /* 0x0000000a07077223 */ /* 0x000fe20000000008 */
[----:B0-----:R-:W-:Y:S06]  /*0cc0*/  @!P0 BRA `(.L_x_10) ;  /* 0x0000000000088947 */ /* 0x001fec0003800000 */
[----:B------:R-:W-:-:S07]  /*0cd0*/  MOV R8, 0xcf0 ;  /* 0x00000cf000087802 */ /* 0x000fce0000000f00 */
[----:B--2---:R-:W-:Y:S05]  /*0ce0*/  CALL.REL.NOINC `($__internal_0_$__cuda_sm3x_div_rn_noftz_f32_slowpath) ;  /* 0x0000000000b07944 */ /* 0x004fea0003c00000 */
.L_x_10:
[----:B------:R-:W-:Y:S05]  /*0cf0*/  BSYNC.RECONVERGENT B1 ;  /* 0x0000000000017941 */ /* 0x000fea0003800200 */
.L_x_7:
[----:B------:R-:W-:Y:S05]  /*0d00*/  BSYNC.RECONVERGENT B0 ;  /* 0x0000000000007941 */ /* 0x000fea0003800200 */
.L_x_6:
[----:B------:R-:W-:Y:S01]  /*0d10*/  ISETP.GE.U32.AND P0, PT, R6, 0x3, PT ;  /* 0x000000030600780c */ /* 0x000fe20003f06070 */
[----:B------:R-:W-:-:S12]  /*0d20*/  BSSY.RECONVERGENT B0, `(.L_x_11) ;  /* 0x0000025000007945 */ /* 0x000fd80003800200 */
[----:B------:R-:W-:Y:S05]  /*0d30*/  @!P0 BRA `(.L_x_12) ;  /* 0x00000000008c8947 */ /* 0x000fea0003800000 */
[C---:B------:R-:W-:Y:S01]  /*0d40*/  IMAD.SHL.U32 R6, R0.reuse, 0x4, RZ ;  /* 0x0000000400067824 */ /* 0x040fe200078e00ff */
[----:B------:R-:W-:Y:S01]  /*0d50*/  BSSY.RECONVERGENT B1, `(.L_x_13) ;  /* 0x0000008000017945 */ /* 0x000fe20003800200 */
[----:B------:R-:W-:-:S03]  /*0d60*/  LEA R2, R0, R0, 0x1 ;  /* 0x0000000000027211 */ /* 0x000fc600078e08ff */
[----:B------:R-:W-:-:S05]  /*0d70*/  LEA R6, R3, -R6, 0x2 ;  /* 0x8000000603067211 */ /* 0x000fca00078e10ff */
[----:B------:R-:W-:-:S07]  /*0d80*/  VIADD R7, R6, UR4 ;  /* 0x0000000406077c36 */ /* 0x000fce0008000000 */
.L_x_14:
[C---:B------:R-:W-:Y:S02]  /*0d90*/  IADD3 R3, PT, PT, R0.reuse, R3, R2 ;  /* 0x0000000300037210 */ /* 0x040fe40007ffe002 */
[----:B------:R-:W-:Y:S02]  /*0da0*/  LEA R7, R0, R7, 0x4 ;  /* 0x0000000700077211 */ /* 0x000fe400078e20ff */
[----:B------:R-:W-:-:S13]  /*0db0*/  ISETP.GE.U32.AND P0, PT, R3, 0x400, PT ;  /* 0x000004000300780c */ /* 0x000fda0003f06070 */
[----:B------:R-:W-:Y:S05]  /*0dc0*/  @!P0 BRA `(.L_x_14) ;  /* 0xfffffffc00f08947 */ /* 0x000fea000383ffff */
[----:B------:R-:W-:Y:S05]  /*0dd0*/  BSYNC.RECONVERGENT B1 ;  /* 0x0000000000017941 */ /* 0x000fea0003800200 */
.L_x_13:
[----:B------:R-:W0:Y:S01]  /*0de0*/  LDS R7, [R7] ;  /* 0x0000000007077984 */ /* 0x000e220000000800 */
[----:B------:R-:W-:Y:S01]  /*0df0*/  MOV R3, 0x3bbb989d ;  /* 0x3bbb989d00037802 */ /* 0x000fe20000000f00 */
[----:B------:R-:W-:Y:S01]  /*0e00*/  IMAD.MOV.U32 R9, RZ, RZ, 0x437c0000 ;  /* 0x437c0000ff097424 */ /* 0x000fe200078e00ff */
[----:B------:R-:W1:Y:S01]  /*0e10*/  MUFU.RCP R2, R5 ;  /* 0x0000000500027308 */ /* 0x000e620000001000 */
[----:B------:R-:W-:Y:S01]  /*0e20*/  BSSY.RECONVERGENT B1, `(.L_x_12) ;  /* 0x0000014000017945 */ /* 0x000fe20003800200 */
[----:B0-----:R-:W-:Y:S01]  /*0e30*/  FADD R4, -R4, R7 ;  /* 0x0000000704047221 */ /* 0x001fe20000000100 */
[----:B-1----:R-:W-:-:S03]  /*0e40*/  FFMA R7, R2, -R5, 1 ;  /* 0x3f80000002077423 */ /* 0x002fc60000000805 */
[----:B------:R-:W-:-:S04]  /*0e50*/  FFMA.SAT R0, R4, R3, 0.5 ;  /* 0x3f00000004007423 */ /* 0x000fc80000002003 */
[----:B------:R-:W-:-:S04]  /*0e60*/  FFMA.RM R0, R0, R9, 12582913 ;  /* 0x4b40000100007423 */ /* 0x000fc80000004009 */
[C---:B------:R-:W-:Y:S01]  /*0e70*/  FADD R3, R0.reuse, -12583039 ;  /* 0xcb40007f00037421 */ /* 0x040fe20000000000 */
[----:B------:R-:W-:-:S03]  /*0e80*/  SHF.L.U32 R0, R0, 0x17, RZ ;  /* 0x0000001700007819 */ /* 0x000fc600000006ff */
[----:B------:R-:W-:-:S04]  /*0e90*/  FFMA R3, R4, 1.4426950216293334961, -R3 ;  /* 0x3fb8aa3b04037823 */ /* 0x000fc80000000803 */
[----:B------:R-:W-:-:S06]  /*0ea0*/  FFMA R3, R4, 1.925963033500011079e-08, R3 ;  /* 0x32a5706004037823 */ /* 0x000fcc0000000003 */
[----:B------:R-:W0:Y:S02]  /*0eb0*/  MUFU.EX2 R3, R3 ;  /* 0x0000000300037308 */ /* 0x000e240000000800 */
[----:B0-----:R-:W-:Y:S01]  /*0ec0*/  FMUL R9, R0, R3 ;  /* 0x0000000300097220 */ /* 0x001fe20000400000 */
[----:B------:R-:W-:-:S05]  /*0ed0*/  FFMA R0, R2, R7, R2 ;  /* 0x0000000702007223 */ /* 0x000fca0000000002 */
[----:B------:R-:W0:Y:S01]  /*0ee0*/  FCHK P0, R9, R5 ;  /* 0x0000000509007302 */ /* 0x000e220000000000 */
[----:B------:R-:W-:-:S04]  /*0ef0*/  FFMA R2, R0, R9, RZ ;  /* 0x0000000900027223 */ /* 0x000fc800000000ff */
[----:B------:R-:W-:-:S04]  /*0f00*/  FFMA R7, R2, -R5, R9 ;  /* 0x8000000502077223 */ /* 0x000fc80000000009 */
[----:B------:R-:W-:Y:S01]  /*0f10*/  FFMA R7, R0, R7, R2 ;  /* 0x0000000700077223 */ /* 0x000fe20000000002 */
[----:B0-----:R-:W-:Y:S06]  /*0f20*/  @!P0 BRA `(.L_x_15) ;  /* 0x00000000000c8947 */ /* 0x001fec0003800000 */
[----:B------:R-:W-:Y:S02]  /*0f30*/  MOV R2, R9 ;  /* 0x0000000900027202 */ /* 0x000fe40000000f00 */
[----:B------:R-:W-:-:S07]  /*0f40*/  MOV R8, 0xf60 ;  /* 0x00000f6000087802 */ /* 0x000fce0000000f00 */
[----:B--2---:R-:W-:Y:S05]  /*0f50*/  CALL.REL.NOINC `($__internal_0_$__cuda_sm3x_div_rn_noftz_f32_slowpath) ;  /* 0x0000000000147944 */ /* 0x004fea0003c00000 */
.L_x_15:
[----:B------:R-:W-:Y:S05]  /*0f60*/  BSYNC.RECONVERGENT B1 ;  /* 0x0000000000017941 */ /* 0x000fea0003800200 */
.L_x_12:
[----:B------:R-:W-:Y:S05]  /*0f70*/  BSYNC.RECONVERGENT B0 ;  /* 0x0000000000007941 */ /* 0x000fea0003800200 */
.L_x_11:
[----:B------:R-:W-:Y:S01]  /*0f80*/  STG.E desc[UR6][R24.64], R7 ;  /* 0x0000000718007986 */ /* 0x000fe2000c101906 */
[----:B------:R-:W-:Y:S06]  /*0f90*/  BAR.SYNC.DEFER_BLOCKING 0x0 ;  /* 0x0000000000007b1d */ /* 0x000fec0000010000 */
[----:B------:R-:W-:Y:S05]  /*0fa0*/  EXIT ;  /* 0x000000000000794d */ /* 0x000fea0003800000 */
        .weak           $__internal_0_$__cuda_sm3x_div_rn_noftz_f32_slowpath
        .type           $__internal_0_$__cuda_sm3x_div_rn_noftz_f32_slowpath,@function
        .size           $__internal_0_$__cuda_sm3x_div_rn_noftz_f32_slowpath,(.L_x_28 - $__internal_0_$__cuda_sm3x_div_rn_noftz_f32_slowpath)
$__internal_0_$__cuda_sm3x_div_rn_noftz_f32_slowpath:
[----:B------:R-:W-:Y:S01]  /*0fb0*/  SHF.R.U32.HI R9, RZ, 0x17, R5 ;  /* 0x00000017ff097819 */ /* 0x000fe20000011605 */
[----:B------:R-:W-:Y:S01]  /*0fc0*/  BSSY.RECONVERGENT B2, `(.L_x_16) ;  /* 0x0000063000027945 */ /* 0x000fe20003800200 */
[----:B------:R-:W-:Y:S02]  /*0fd0*/  SHF.R.U32.HI R7, RZ, 0x17, R2 ;  /* 0x00000017ff077819 */ /* 0x000fe40000011602 */
[----:B------:R-:W-:Y:S02]  /*0fe0*/  LOP3.LUT R9, R9, 0xff, RZ, 0xc0, !PT ;  /* 0x000000ff09097812 */ /* 0x000fe400078ec0ff */
[----:B------:R-:W-:Y:S02]  /*0ff0*/  LOP3.LUT R14, R7, 0xff, RZ, 0xc0, !PT ;  /* 0x000000ff070e7812 */ /* 0x000fe400078ec0ff */
[----:B------:R-:W-:Y:S01]  /*1000*/  MOV R11, R5 ;  /* 0x00000005000b7202 */ /* 0x000fe20000000f00 */
[----:B------:R-:W-:Y:S01]  /*1010*/  VIADD R12, R9, 0xffffffff ;  /* 0xffffffff090c7836 */ /* 0x000fe20000000000 */
[----:B------:R-:W-:-:S04]  /*1020*/  IADD3 R10, PT, PT, R14, -0x1, RZ ;  /* 0xffffffff0e0a7810 */ /* 0x000fc80007ffe0ff */
[----:B------:R-:W-:-:S04]  /*1030*/  ISETP.GT.U32.AND P0, PT, R12, 0xfd, PT ;  /* 0x000000fd0c00780c */ /* 0x000fc80003f04070 */
[----:B------:R-:W-:-:S13]  /*1040*/  ISETP.GT.U32.OR P0, PT, R10, 0xfd, P0 ;  /* 0x000000fd0a00780c */ /* 0x000fda0000704470 */
[----:B------:R-:W-:Y:S01]  /*1050*/  @!P0 IMAD.MOV.U32 R7, RZ, RZ, RZ ;  /* 0x000000ffff078224 */ /* 0x000fe200078e00ff */
[----:B------:R-:W-:Y:S06]  /*1060*/  @!P0 BRA `(.L_x_17) ;  /* 0x00000000005c8947 */ /* 0x000fec0003800000 */
[----:B------:R-:W-:Y:S02]  /*1070*/  FSETP.GTU.FTZ.AND P0, PT, |R2|, +INF , PT ;  /* 0x7f8000000200780b */ /* 0x000fe40003f1c200 */
[----:B------:R-:W-:-:S04]  /*1080*/  FSETP.GTU.FTZ.AND P1, PT, |R5|, +INF , PT ;  /* 0x7f8000000500780b */ /* 0x000fc80003f3c200 */
[----:B------:R-:W-:-:S13]  /*1090*/  PLOP3.LUT P0, PT, P0, P1, PT, 0xf8, 0x8f ;  /* 0x00000000008f781c */ /* 0x000fda0000703f70 */
[----:B------:R-:W-:Y:S05]  /*10a0*/  @P0 BRA `(.L_x_18) ;  /* 0x00000004004c0947 */ /* 0x000fea0003800000 */
[----:B------:R-:W-:-:S13]  /*10b0*/  LOP3.LUT P0, RZ, R11, 0x7fffffff, R2, 0xc8, !PT ;  /* 0x7fffffff0bff7812 */ /* 0x000fda000780c802 */
[----:B------:R-:W-:Y:S05]  /*10c0*/  @!P0 BRA `(.L_x_19) ;  /* 0x00000004003c8947 */ /* 0x000fea0003800000 */
[C---:B------:R-:W-:Y:S02]  /*10d0*/  FSETP.NEU.FTZ.AND P2, PT, |R2|.reuse, +INF , PT ;  /* 0x7f8000000200780b */ /* 0x040fe40003f5d200 */
[----:B------:R-:W-:Y:S02]  /*10e0*/  FSETP.NEU.FTZ.AND P1, PT, |R5|, +INF , PT ;  /* 0x7f8000000500780b */ /* 0x000fe40003f3d200 */
[----:B------:R-:W-:-:S11]  /*10f0*/  FSETP.NEU.FTZ.AND P0, PT, |R2|, +INF , PT ;  /* 0x7f8000000200780b */ /* 0x000fd60003f1d200 */
[----:B------:R-:W-:Y:S05]  /*1100*/  @!P1 BRA !P2, `(.L_x_19) ;  /* 0x00000004002c9947 */ /* 0x000fea0005000000 */
[----:B------:R-:W-:-:S04]  /*1110*/  LOP3.LUT P2, RZ, R2, 0x7fffffff, RZ, 0xc0, !PT ;  /* 0x7fffffff02ff7812 */ /* 0x000fc8000784c0ff */
[----:B------:R-:W-:-:S13]  /*1120*/  PLOP3.LUT P1, PT, P1, P2, PT, 0x2f, 0xf2 ;  /* 0x0000000000f2781c */ /* 0x000fda0000f24577 */
[----:B------:R-:W-:Y:S05]  /*1130*/  @P1 BRA `(.L_x_20) ;  /* 0x0000000400181947 */ /* 0x000fea0003800000 */
[----:B------:R-:W-:-:S04]  /*1140*/  LOP3.LUT P1, RZ, R11, 0x7fffffff, RZ, 0xc0, !PT ;  /* 0x7fffffff0bff7812 */ /* 0x000fc8000782c0ff */
[----:B------:R-:W-:-:S13]  /*1150*/  PLOP3.LUT P0, PT, P0, P1, PT, 0x2f, 0xf2 ;  /* 0x0000000000f2781c */ /* 0x000fda0000702577 */
[----:B------:R-:W-:Y:S05]  /*1160*/  @P0 BRA `(.L_x_21) ;  /* 0x0000000400000947 */ /* 0x000fea0003800000 */
[----:B------:R-:W-:Y:S02]  /*1170*/  ISETP.GE.AND P0, PT, R10, RZ, PT ;  /* 0x000000ff0a00720c */ /* 0x000fe40003f06270 */
[----:B------:R-:W-:-:S11]  /*1180*/  ISETP.GE.AND P1, PT, R12, RZ, PT ;  /* 0x000000ff0c00720c */ /* 0x000fd60003f26270 */
[----:B------:R-:W-:Y:S01]  /*1190*/  @P0 MOV R7, RZ ;  /* 0x000000ff00070202 */ /* 0x000fe20000000f00 */
[----:B------:R-:W-:Y:S01]  /*11a0*/  @!P0 FFMA R2, R2, 1.84467440737095516160e+19, RZ ;  /* 0x5f80000002028823 */ /* 0x000fe200000000ff */
[----:B------:R-:W-:Y:S01]  /*11b0*/  @!P0 MOV R7, 0xffffffc0 ;  /* 0xffffffc000078802 */ /* 0x000fe20000000f00 */
[----:B------:R-:W-:-:S04]  /*11c0*/  @!P1 FFMA R11, R5, 1.84467440737095516160e+19, RZ ;  /* 0x5f800000050b9823 */ /* 0x000fc800000000ff */
[----:B------:R-:W-:-:S07]  /*11d0*/  @!P1 VIADD R7, R7, 0x40 ;  /* 0x0000004007079836 */ /* 0x000fce0000000000 */
.L_x_17:
[----:B------:R-:W-:Y:S01]  /*11e0*/  LEA R10, R9, 0xc0800000, 0x17 ;  /* 0xc0800000090a7811 */ /* 0x000fe200078eb8ff */
[----:B------:R-:W-:Y:S03]  /*11f0*/  BSSY.RECONVERGENT B3, `(.L_x_22) ;  /* 0x0000036000037945 */ /* 0x000fe60003800200 */
[----:B------:R-:W-:Y:S02]  /*1200*/  IADD3 R11, PT, PT, -R10, R11, RZ ;  /* 0x0000000b0a0b7210 */ /* 0x000fe40007ffe1ff */
[----:B------:R-:W-:Y:S02]  /*1210*/  IADD3 R10, PT, PT, R14, -0x7f, RZ ;  /* 0xffffff810e0a7810 */ /* 0x000fe40007ffe0ff */
[----:B------:R-:W0:Y:S01]  /*1220*/  MUFU.RCP R12, R11 ;  /* 0x0000000b000c7308 */ /* 0x000e220000001000 */
[----:B------:R-:W-:Y:S02]  /*1230*/  FADD.FTZ R13, -R11, -RZ ;  /* 0x800000ff0b0d7221 */ /* 0x000fe40000010100 */
[C---:B------:R-:W-:Y:S01]  /*1240*/  IMAD R2, R10.reuse, -0x800000, R2 ;  /* 0xff8000000a027824 */ /* 0x040fe200078e0202 */
[----:B------:R-:W-:-:S05]  /*1250*/  IADD3 R10, PT, PT, R10, 0x7f, -R9 ;  /* 0x0000007f0a0a7810 */ /* 0x000fca0007ffe809 */
[----:B------:R-:W-:Y:S02]  /*1260*/  IMAD.IADD R10, R10, 0x1, R7 ;  /* 0x000000010a0a7824 */ /* 0x000fe400078e0207 */
[----:B0-----:R-:W-:-:S04]  /*1270*/  FFMA R15, R12, R13, 1 ;  /* 0x3f8000000c0f7423 */ /* 0x001fc8000000000d */
[----:B------:R-:W-:-:S04]  /*1280*/  FFMA R17, R12, R15, R12 ;  /* 0x0000000f0c117223 */ /* 0x000fc8000000000c */
[----:B------:R-:W-:-:S04]  /*1290*/  FFMA R12, R2, R17, RZ ;  /* 0x00000011020c7223 */ /* 0x000fc800000000ff */
[----:B------:R-:W-:-:S04]  /*12a0*/  FFMA R15, R13, R12, R2 ;  /* 0x0000000c0d0f7223 */ /* 0x000fc80000000002 */
[----:B------:R-:W-:-:S04]  /*12b0*/  FFMA R12, R17, R15, R12 ;  /* 0x0000000f110c7223 */ /* 0x000fc8000000000c */
[----:B------:R-:W-:-:S04]  /*12c0*/  FFMA R13, R13, R12, R2 ;  /* 0x0000000c0d0d7223 */ /* 0x000fc80000000002 */
[----:B------:R-:W-:-:S05]  /*12d0*/  FFMA R2, R17, R13, R12 ;  /* 0x0000000d11027223 */ /* 0x000fca000000000c */
[----:B------:R-:W-:-:S04]  /*12e0*/  SHF.R.U32.HI R9, RZ, 0x17, R2 ;  /* 0x00000017ff097819 */ /* 0x000fc80000011602 */
[----:B------:R-:W-:-:S04]  /*12f0*/  LOP3.LUT R9, R9, 0xff, RZ, 0xc0, !PT ;  /* 0x000000ff09097812 */ /* 0x000fc800078ec0ff */
[----:B------:R-:W-:-:S04]  /*1300*/  IADD3 R11, PT, PT, R9, R10, RZ ;  /* 0x0000000a090b7210 */ /* 0x000fc80007ffe0ff */
[----:B------:R-:W-:-:S04]  /*1310*/  IADD3 R7, PT, PT, R11, -0x1, RZ ;  /* 0xffffffff0b077810 */ /* 0x000fc80007ffe0ff */
[----:B------:R-:W-:-:S13]  /*1320*/  ISETP.GE.U32.AND P0, PT, R7, 0xfe, PT ;  /* 0x000000fe0700780c */ /* 0x000fda0003f06070 */
[----:B------:R-:W-:Y:S05]  /*1330*/  @!P0 BRA `(.L_x_23) ;  /* 0x0000000000808947 */ /* 0x000fea0003800000 */
[----:B------:R-:W-:-:S13]  /*1340*/  ISETP.GT.AND P0, PT, R11, 0xfe, PT ;  /* 0x000000fe0b00780c */ /* 0x000fda0003f04270 */
[----:B------:R-:W-:Y:S05]  /*1350*/  @P0 BRA `(.L_x_24) ;  /* 0x00000000006c0947 */ /* 0x000fea0003800000 */
[----:B------:R-:W-:-:S13]  /*1360*/  ISETP.GE.AND P0, PT, R11, 0x1, PT ;  /* 0x000000010b00780c */ /* 0x000fda0003f06270 */
[----:B------:R-:W-:Y:S05]  /*1370*/  @P0 BRA `(.L_x_25) ;  /* 0x0000000000740947 */ /* 0x000fea0003800000 */
[----:B------:R-:W-:Y:S02]  /*1380*/  ISETP.GE.AND P0, PT, R11, -0x18, PT ;  /* 0xffffffe80b00780c */ /* 0x000fe40003f06270 */
[----:B------:R-:W-:-:S11]  /*1390*/  LOP3.LUT R2, R2, 0x80000000, RZ, 0xc0, !PT ;  /* 0x8000000002027812 */ /* 0x000fd600078ec0ff */
[----:B------:R-:W-:Y:S05]  /*13a0*/  @!P0 BRA `(.L_x_25) ;  /* 0x0000000000688947 */ /* 0x000fea0003800000 */
[CCC-:B------:R-:W-:Y:S01]  /*13b0*/  FFMA.RZ R7, R17.reuse, R13.reuse, R12.reuse ;  /* 0x0000000d11077223 */ /* 0x1c0fe2000000c00c */
[-CC-:B------:R-:W-:Y:S01]  /*13c0*/  FFMA.RM R10, R17, R13.reuse, R12.reuse ;  /* 0x0000000d110a7223 */ /* 0x180fe2000000400c */
[C---:B------:R-:W-:Y:S02]  /*13d0*/  ISETP.NE.AND P2, PT, R11.reuse, RZ, PT ;  /* 0x000000ff0b00720c */ /* 0x040fe40003f45270 */
[----:B------:R-:W-:Y:S02]  /*13e0*/  ISETP.NE.AND P1, PT, R11, RZ, PT ;  /* 0x000000ff0b00720c */ /* 0x000fe40003f25270 */
[----:B------:R-:W-:Y:S01]  /*13f0*/  LOP3.LUT R9, R7, 0x7fffff, RZ, 0xc0, !PT ;  /* 0x007fffff07097812 */ /* 0x000fe200078ec0ff */
[----:B------:R-:W-:Y:S01]  /*1400*/  FFMA.RP R7, R17, R13, R12 ;  /* 0x0000000d11077223 */ /* 0x000fe2000000800c */
[C---:B------:R-:W-:Y:S01]  /*1410*/  VIADD R12, R11.reuse, 0x20 ;  /* 0x000000200b0c7836 */ /* 0x040fe20000000000 */
[----:B------:R-:W-:Y:S02]  /*1420*/  IADD3 R11, PT, PT, -R11, RZ, RZ ;  /* 0x000000ff0b0b7210 */ /* 0x000fe40007ffe1ff */
[----:B------:R-:W-:-:S02]  /*1430*/  LOP3.LUT R9, R9, 0x800000, RZ, 0xfc, !PT ;  /* 0x0080000009097812 */ /* 0x000fc400078efcff */
[----:B------:R-:W-:Y:S02]  /*1440*/  FSETP.NEU.FTZ.AND P0, PT, R7, R10, PT ;  /* 0x0000000a0700720b */ /* 0x000fe40003f1d000 */
[----:B------:R-:W-:Y:S02]  /*1450*/  SHF.L.U32 R12, R9, R12, RZ ;  /* 0x0000000c090c7219 */ /* 0x000fe400000006ff */
[----:B------:R-:W-:Y:S02]  /*1460*/  SEL R10, R11, RZ, P2 ;  /* 0x000000ff0b0a7207 */ /* 0x000fe40001000000 */
[----:B------:R-:W-:Y:S02]  /*1470*/  ISETP.NE.AND P1, PT, R12, RZ, P1 ;  /* 0x000000ff0c00720c */ /* 0x000fe40000f25270 */
[----:B------:R-:W-:Y:S02]  /*1480*/  SHF.R.U32.HI R10, RZ, R10, R9 ;  /* 0x0000000aff0a7219 */ /* 0x000fe40000011609 */
[----:B------:R-:W-:-:S02]  /*1490*/  PLOP3.LUT P0, PT, P0, P1, PT, 0xf8, 0x8f ;  /* 0x00000000008f781c */ /* 0x000fc40000703f70 */
[----:B------:R-:W-:Y:S02]  /*14a0*/  SHF.R.U32.HI R12, RZ, 0x1, R10 ;  /* 0x00000001ff0c7819 */ /* 0x000fe4000001160a */
[----:B------:R-:W-:-:S04]  /*14b0*/  SEL R7, RZ, 0x1, !P0 ;  /* 0x00000001ff077807 */ /* 0x000fc80004000000 */
[----:B------:R-:W-:-:S04]  /*14c0*/  LOP3.LUT R7, R7, 0x1, R12, 0xf8, !PT ;  /* 0x0000000107077812 */ /* 0x000fc800078ef80c */
[----:B------:R-:W-:-:S04]  /*14d0*/  LOP3.LUT R7, R7, R10, RZ, 0xc0, !PT ;  /* 0x0000000a07077212 */ /* 0x000fc800078ec0ff */
[----:B------:R-:W-:-:S04]  /*14e0*/  IADD3 R7, PT, PT, R12, R7, RZ ;  /* 0x000000070c077210 */ /* 0x000fc80007ffe0ff */
[----:B------:R-:W-:Y:S01]  /*14f0*/  LOP3.LUT R2, R7, R2, RZ, 0xfc, !PT ;  /* 0x0000000207027212 */ /* 0x000fe200078efcff */
[----:B------:R-:W-:Y:S06]  /*1500*/  BRA `(.L_x_25) ;  /* 0x0000000000107947 */ /* 0x000fec0003800000 */
.L_x_24:
[----:B------:R-:W-:-:S04]  /*1510*/  LOP3.LUT R2, R2, 0x80000000, RZ, 0xc0, !PT ;  /* 0x8000000002027812 */ /* 0x000fc800078ec0ff */
[----:B------:R-:W-:Y:S01]  /*1520*/  LOP3.LUT R2, R2, 0x7f800000, RZ, 0xfc, !PT ;  /* 0x7f80000002027812 */ /* 0x000fe200078efcff */
[----:B------:R-:W-:Y:S06]  /*1530*/  BRA `(.L_x_25) ;  /* 0x0000000000047947 */ /* 0x000fec0003800000 */
.L_x_23:
[----:B------:R-:W-:-:S07]  /*1540*/  IMAD R2, R10, 0x800000, R2 ;  /* 0x008000000a027824 */ /* 0x000fce00078e0202 */
.L_x_25:
[----:B------:R-:W-:Y:S05]  /*1550*/  BSYNC.RECONVERGENT B3 ;  /* 0x0000000000037941 */ /* 0x000fea0003800200 */
.L_x_22:
[----:B------:R-:W-:Y:S05]  /*1560*/  BRA `(.L_x_26) ;  /* 0x0000000000207947 */ /* 0x000fea0003800000 */
.L_x_21:
[----:B------:R-:W-:-:S04]  /*1570*/  LOP3.LUT R2, R11, 0x80000000, R2, 0x48, !PT ;  /* 0x800000000b027812 */ /* 0x000fc800078e4802 */
[----:B------:R-:W-:Y:S01]  /*1580*/  LOP3.LUT R2, R2, 0x7f800000, RZ, 0xfc, !PT ;  /* 0x7f80000002027812 */ /* 0x000fe200078efcff */
[----:B------:R-:W-:Y:S06]  /*1590*/  BRA `(.L_x_26) ;  /* 0x0000000000147947 */ /* 0x000fec0003800000 */
.L_x_20:
[----:B------:R-:W-:Y:S01]  /*15a0*/  LOP3.LUT R2, R11, 0x80000000, R2, 0x48, !PT ;  /* 0x800000000b027812 */ /* 0x000fe200078e4802 */
[----:B------:R-:W-:Y:S06]  /*15b0*/  BRA `(.L_x_26) ;  /* 0x00000000000c7947 */ /* 0x000fec0003800000 */
.L_x_19:
[----:B------:R-:W0:Y:S01]  /*15c0*/  MUFU.RSQ R2, -QNAN ;  /* 0xffc0000000027908 */ /* 0x000e220000001400 */
[----:B------:R-:W-:Y:S05]  /*15d0*/  BRA `(.L_x_26) ;  /* 0x0000000000047947 */ /* 0x000fea0003800000 */
.L_x_18:
[----:B------:R-:W-:-:S07]  /*15e0*/  FADD.FTZ R2, R2, R5 ;  /* 0x0000000502027221 */ /* 0x000fce0000010000 */
.L_x_26:
[----:B------:R-:W-:Y:S05]  /*15f0*/  BSYNC.RECONVERGENT B2 ;  /* 0x0000000000027941 */ /* 0x000fea0003800200 */
.L_x_16:
[----:B------:R-:W-:Y:S01]  /*1600*/  HFMA2 R9, -RZ, RZ, 0, 0 ;  /* 0x00000000ff097431 */ /* 0x000fe200000001ff */
[----:B0-----:R-:W-:-:S03]  /*1610*/  MOV R7, R2 ;  /* 0x0000000200077202 */ /* 0x001fc60000000f00 */
[----:B------:R-:W-:Y:S05]  /*1620*/  RET.REL.NODEC R8 `(_Z10softmax_v0PfS_i) ;  /* 0xffffffe808747950 */ /* 0x000fea0003c3ffff */
.L_x_27:
[----:B------:R-:W-:-:S00]  /*1630*/  BRA `(.L_x_27) ;  /* 0xfffffffc00fc7947 */ /* 0x000fc0000383ffff */
[----:B------:R-:W-:-:S00]  /*1640*/  NOP ;  /* 0x0000000000007918 */ /* 0x000fc00000000000 */
        /* <DEDUP_REMOVED lines=11> */
.L_x_28:


//--------------------- .nv.shared._Z10softmax_v0PfS_i --------------------------
	.section	.nv.shared._Z10softmax_v0PfS_i,"aw",@nobits
	.sectionflags	@""
	.align	4
.nv.shared._Z10softmax_v0PfS_i:
	.zero		5128


//--------------------- .nv.shared.reserved.0     --------------------------
	.section	.nv.shared.reserved.0,"aw",@nobits
	.weak		__nv_reservedSMEM_offset_0_alias
	.size		__nv_reservedSMEM_offset_0_alias, 0, 64
	.other		__nv_reservedSMEM_offset_0_alias,@"STO_CUDA_RESERVED_SHARED STV_DEFAULT"
__nv_reservedSMEM_offset_0_alias:
	.zero		0
	.zero		64


//--------------------- .nv.constant0._Z10softmax_v0PfS_i --------------------------
	.section	.nv.constant0._Z10softmax_v0PfS_i,"a",@progbits
	.sectionflags	@""
	.align	4
.nv.constant0._Z10softmax_v0PfS_i:
	.zero		916


//--------------------- SYMBOLS --------------------------

	.type		.nv.reservedSmem.offset0,@object
	.size		.nv.reservedSmem.offset0,0x4
	.type		.nv.reservedSmem.cap,@object
	.size		.nv.reservedSmem.cap,0x4
